	.headerflags	@"EF_CUDA_TEXMODE_UNIFIED EF_CUDA_64BIT_ADDRESS EF_CUDA_ACCELERATORS EF_CUDA_SM90 EF_CUDA_VIRTUAL_SM(EF_CUDA_SM90)"
	.elftype	@"ET_EXEC"


//--------------------- .nv.info                  --------------------------
	.section	.nv.info,"",@"SHT_CUDA_INFO"
	.align	4


	//----- nvinfo : EIATTR_REGCOUNT
	.align		4
        /*0000*/ 	.byte	0x04, 0x2f
        /*0002*/ 	.short	(.L_1 - .L_0)
	.align		4
.L_0:
        /*0004*/ 	.word	index@(triton_poi_fused_convolution_leaky_relu_leaky_relu_backward_0)
        /*0008*/ 	.word	0x0000000c


	//----- nvinfo : EIATTR_MIN_STACK_SIZE
	.align		4
.L_1:
        /*000c*/ 	.byte	0x04, 0x12
        /*000e*/ 	.short	(.L_3 - .L_2)
	.align		4
.L_2:
        /*0010*/ 	.word	index@(triton_poi_fused_convolution_leaky_relu_leaky_relu_backward_0)
        /*0014*/ 	.word	0x00000000


	//----- nvinfo : EIATTR_FRAME_SIZE
	.align		4
.L_3:
        /*0018*/ 	.byte	0x04, 0x11
        /*001a*/ 	.short	(.L_5 - .L_4)
	.align		4
.L_4:
        /*001c*/ 	.word	index@(triton_poi_fused_convolution_leaky_relu_leaky_relu_backward_0)
        /*0020*/ 	.word	0x00000000


	//----- nvinfo : EIATTR_MIN_STACK_SIZE
	.align		4
.L_5:
        /*0024*/ 	.byte	0x04, 0x12
        /*0026*/ 	.short	(.L_7 - .L_6)
	.align		4
.L_6:
        /*0028*/ 	.word	index@(triton_poi_fused_convolution_leaky_relu_leaky_relu_backward_0)
        /*002c*/ 	.word	0x00000000
.L_7:


//--------------------- .nv.info.triton_poi_fused_convolution_leaky_relu_leaky_relu_backward_0 --------------------------
	.section	.nv.info.triton_poi_fused_convolution_leaky_relu_leaky_relu_backward_0,"",@"SHT_CUDA_INFO"
	.sectionflags	@""
	.align	4


	//----- nvinfo : EIATTR_CUDA_API_VERSION
	.align		4
        /*0000*/ 	.byte	0x04, 0x37
        /*0002*/ 	.short	(.L_9 - .L_8)
.L_8:
        /*0004*/ 	.word	0x0000007c


	//----- nvinfo : EIATTR_KPARAM_INFO
	.align		4
.L_9:
        /*0008*/ 	.byte	0x04, 0x17
        /*000a*/ 	.short	(.L_11 - .L_10)
.L_10:
        /*000c*/ 	.word	0x00000000
        /*0010*/ 	.short	0x0003
        /*0012*/ 	.short	0x0018
        /*0014*/ 	.byte	0x00, 0xf0, 0x11, 0x00


	//----- nvinfo : EIATTR_KPARAM_INFO
	.align		4
.L_11:
        /*0018*/ 	.byte	0x04, 0x17
        /*001a*/ 	.short	(.L_13 - .L_12)
.L_12:
        /*001c*/ 	.word	0x00000000
        /*0020*/ 	.short	0x0002
        /*0022*/ 	.short	0x0010
        /*0024*/ 	.byte	0x00, 0xf4, 0x21, 0x00


	//----- nvinfo : EIATTR_KPARAM_INFO
	.align		4
.L_13:
        /*0028*/ 	.byte	0x04, 0x17
        /*002a*/ 	.short	(.L_15 - .L_14)
.L_14:
        /*002c*/ 	.word	0x00000000
        /*0030*/ 	.short	0x0001
        /*0032*/ 	.short	0x0008
        /*0034*/ 	.byte	0x00, 0xf4, 0x21, 0x00


	//----- nvinfo : EIATTR_KPARAM_INFO
	.align		4
.L_15:
        /*0038*/ 	.byte	0x04, 0x17
        /*003a*/ 	.short	(.L_17 - .L_16)
.L_16:
        /*003c*/ 	.word	0x00000000
        /*0040*/ 	.short	0x0000
        /*0042*/ 	.short	0x0000
        /*0044*/ 	.byte	0x00, 0xf4, 0x21, 0x00


	//----- nvinfo : EIATTR_SPARSE_MMA_MASK
	.align		4
.L_17:
        /*0048*/ 	.byte	0x03, 0x50
        /*004a*/ 	.short	0x0000


	//----- nvinfo : EIATTR_MAXREG_COUNT
	.align		4
        /*004c*/ 	.byte	0x03, 0x1b
        /*004e*/ 	.short	0x00ff


	//----- nvinfo : EIATTR_EXIT_INSTR_OFFSETS
	.align		4
        /*0050*/ 	.byte	0x04, 0x1c
        /*0052*/ 	.short	(.L_19 - .L_18)


	//   ....[0]....
.L_18:
        /*0054*/ 	.word	0x000001e0


	//   ....[1]....
        /*0058*/ 	.word	0x00000200


	//----- nvinfo : EIATTR_REQNTID
	.align		4
.L_19:
        /*005c*/ 	.byte	0x04, 0x10
        /*005e*/ 	.short	(.L_21 - .L_20)
.L_20:
        /*0060*/ 	.word	0x00000080
        /*0064*/ 	.word	0x00000001
        /*0068*/ 	.word	0x00000001


	//----- nvinfo : EIATTR_CBANK_PARAM_SIZE
	.align		4
.L_21:
        /*006c*/ 	.byte	0x03, 0x19
        /*006e*/ 	.short	0x001c


	//----- nvinfo : EIATTR_PARAM_CBANK
	.align		4
        /*0070*/ 	.byte	0x04, 0x0a
        /*0072*/ 	.short	(.L_23 - .L_22)
	.align		4
.L_22:
        /*0074*/ 	.word	index@(.nv.constant0.triton_poi_fused_convolution_leaky_relu_leaky_relu_backward_0)
        /*0078*/ 	.short	0x0210
        /*007a*/ 	.short	0x001c


	//----- nvinfo : EIATTR_SW_WAR
	.align		4
.L_23:
        /*007c*/ 	.byte	0x04, 0x36
        /*007e*/ 	.short	(.L_25 - .L_24)
.L_24:
        /*0080*/ 	.word	0x00000008
.L_25:


//--------------------- .nv.callgraph             --------------------------
	.section	.nv.callgraph,"",@"SHT_CUDA_CALLGRAPH"
	.align	4
	.sectionentsize	8
	.align		4
        /*0000*/ 	.word	0x00000000
	.align		4
        /*0004*/ 	.word	0xffffffff
	.align		4
        /*0008*/ 	.word	0x00000000
	.align		4
        /*000c*/ 	.word	0xfffffffe
	.align		4
        /*0010*/ 	.word	0x00000000
	.align		4
        /*0014*/ 	.word	0xfffffffd
	.align		4
        /*0018*/ 	.word	0x00000000
	.align		4
        /*001c*/ 	.word	0xfffffffc


//--------------------- .text.triton_poi_fused_convolution_leaky_relu_leaky_relu_backward_0 --------------------------
	.section	.text.triton_poi_fused_convolution_leaky_relu_leaky_relu_backward_0,"ax",@progbits
	.align	128
        .global         triton_poi_fused_convolution_leaky_relu_leaky_relu_backward_0
        .type           triton_poi_fused_convolution_leaky_relu_leaky_relu_backward_0,@function
        .size           triton_poi_fused_convolution_leaky_relu_leaky_relu_backward_0,(.L_x_1 - triton_poi_fused_convolution_leaky_relu_leaky_relu_backward_0)
        .other          triton_poi_fused_convolution_leaky_relu_leaky_relu_backward_0,@"STO_CUDA_ENTRY STV_DEFAULT"
triton_poi_fused_convolution_leaky_relu_leaky_relu_backward_0:
.text.triton_poi_fused_convolution_leaky_relu_leaky_relu_backward_0:
[----:B------:R-:W0:Y:S02]  /*0000*/  LDC R1, c[0x0][0x28] ;  /* 0x00000a00ff017b82 */ /* 0x000e240000000800 */
[----:B------:R-:W1:Y:S01]  /*0010*/  S2R R0, SR_TID.X ;  /* 0x0000000000007919 */ /* 0x000e620000002100 */
[----:B------:R-:W2:Y:S01]  /*0020*/  LDC.64 R4, c[0x0][0x218] ;  /* 0x00008600ff047b82 */ /* 0x000ea20000000a00 */
[----:B------:R-:W-:Y:S01]  /*0030*/  ULDC.64 UR4, c[0x0][0x208] ;  /* 0x0000820000047ab9 */ /* 0x000fe20000000a00 */
[----:B------:R-:W-:Y:S01]  /*0040*/  ULDC.64 UR6, c[0x0][0x220] ;  /* 0x0000880000067ab9 */ /* 0x000fe20000000a00 */
[----:B------:R-:W3:Y:S01]  /*0050*/  S2R R7, SR_CTAID.X ;  /* 0x0000000000077919 */ /* 0x000ee20000002500 */
[----:B-1----:R-:W-:Y:S02]  /*0060*/  LOP3.LUT R0, R0, 0x7f, RZ, 0xc0, !PT ;  /* 0x0000007f00007812 */ /* 0x002fe400078ec0ff */
[----:B---3--:R-:W-:-:S03]  /*0070*/  SHF.R.S32.HI R2, RZ, 0x18, R7 ;  /* 0x00000018ff027819 */ /* 0x008fc60000011407 */
[----:B------:R-:W-:Y:S01]  /*0080*/  IMAD R7, R7, 0x80, R0 ;  /* 0x0000008007077824 */ /* 0x000fe200078e0200 */
[----:B------:R-:W-:Y:S02]  /*0090*/  SGXT R0, R2, 0x1 ;  /* 0x000000010200781a */ /* 0x000fe40000000200 */
[----:B------:R-:W1:Y:S02]  /*00a0*/  LDC.64 R2, c[0x0][0x210] ;  /* 0x00008400ff027b82 */ /* 0x000e640000000a00 */
[----:B------:R-:W-:Y:S02]  /*00b0*/  ISETP.GE.AND P0, PT, R7, 0x80, PT ;  /* 0x000000800700780c */ /* 0x000fe40003f06270 */
[----:B------:R-:W-:-:S04]  /*00c0*/  LEA.HI R0, R0, R7, RZ, 0x4 ;  /* 0x0000000700007211 */ /* 0x000fc800078f20ff */
[----:B------:R-:W-:-:S04]  /*00d0*/  SHF.R.S32.HI R9, RZ, 0x4, R0 ;  /* 0x00000004ff097819 */ /* 0x000fc80000011400 */
[----:B------:R-:W-:-:S04]  /*00e0*/  LEA.HI R0, R0, R9, RZ, 0x1 ;  /* 0x0000000900007211 */ /* 0x000fc800078f08ff */
[----:B------:R-:W-:-:S05]  /*00f0*/  LOP3.LUT R0, R0, 0xfffffffe, RZ, 0xc0, !PT ;  /* 0xfffffffe00007812 */ /* 0x000fca00078ec0ff */
[----:B------:R-:W-:Y:S02]  /*0100*/  IMAD.IADD R9, R9, 0x1, -R0 ;  /* 0x0000000109097824 */ /* 0x000fe400078e0a00 */
[----:B------:R-:W-:Y:S02]  /*0110*/  IMAD.MOV.U32 R0, RZ, RZ, RZ ;  /* 0x000000ffff007224 */ /* 0x000fe400078e00ff */
[----:B--2---:R-:W-:-:S04]  /*0120*/  IMAD.WIDE R4, R9, 0x4, R4 ;  /* 0x0000000409047825 */ /* 0x004fc800078e0204 */
[----:B------:R-:W-:Y:S02]  /*0130*/  IMAD.MOV.U32 R9, RZ, RZ, RZ ;  /* 0x000000ffff097224 */ /* 0x000fe400078e00ff */
[----:B-1----:R-:W-:-:S04]  /*0140*/  IMAD.WIDE R2, R7, 0x4, R2 ;  /* 0x0000000407027825 */ /* 0x002fc800078e0202 */
[----:B------:R-:W2:Y:S04]  /*0150*/  @!P0 LDG.E.EL R9, desc[UR4][R4.64] ;  /* 0x0000000404098981 */ /* 0x000ea8000c2e1900 */
[----:B------:R-:W2:Y:S01]  /*0160*/  @!P0 LDG.E R0, desc[UR4][R2.64] ;  /* 0x0000000402008981 */ /* 0x000ea2000c1e1900 */
[----:B------:R-:W-:-:S04]  /*0170*/  IADD3 R6, P2, R7, UR6, RZ ;  /* 0x0000000607067c10 */ /* 0x000fc8000ff5e0ff */
[----:B------:R-:W-:Y:S02]  /*0180*/  LEA.HI.X.SX32 R7, R7, UR7, 0x1, P2 ;  /* 0x0000000707077c11 */ /* 0x000fe400090f0eff */
[----:B--2---:R-:W-:Y:S01]  /*0190*/  FSETP.GT.AND P1, PT, R0, -R9, PT ;  /* 0x800000090000720b */ /* 0x004fe20003f24000 */
[----:B------:R-:W-:-:S12]  /*01a0*/  FADD R0, R9, R0 ;  /* 0x0000000009007221 */ /* 0x000fd80000000000 */
[----:B------:R-:W-:-:S05]  /*01b0*/  @!P1 FMUL R0, R0, 0.20000000298023223877 ;  /* 0x3e4ccccd00009820 */ /* 0x000fca0000400000 */
[----:B------:R-:W-:-:S04]  /*01c0*/  FSETP.GT.AND P1, PT, R0, RZ, PT ;  /* 0x000000ff0000720b */ /* 0x000fc80003f24000 */
[----:B------:R-:W-:Y:S01]  /*01d0*/  SEL R9, RZ, 0x1, !P1 ;  /* 0x00000001ff097807 */ /* 0x000fe20004800000 */
[----:B------:R-:W-:Y:S08]  /*01e0*/  @P0 EXIT ;  /* 0x000000000000094d */ /* 0x000ff00003800000 */
[----:B------:R-:W-:Y:S01]  /*01f0*/  STG.E.U8 desc[UR4][R6.64], R9 ;  /* 0x0000000906007986 */ /* 0x000fe2000c101104 */
[----:B------:R-:W-:Y:S05]  /*0200*/  EXIT ;  /* 0x000000000000794d */ /* 0x000fea0003800000 */
.L_x_0:
[----:B------:R-:W-:-:S00]  /*0210*/  BRA `(.L_x_0) ;  /* 0xfffffffc00fc7947 */ /* 0x000fc0000383ffff */
[----:B------:R-:W-:-:S00]  /*0220*/  NOP ;  /* 0x0000000000007918 */ /* 0x000fc00000000000 */
        /* <DEDUP_REMOVED lines=13> */
.L_x_1:


//--------------------- .nv.constant0.triton_poi_fused_convolution_leaky_relu_leaky_relu_backward_0 --------------------------
	.section	.nv.constant0.triton_poi_fused_convolution_leaky_relu_leaky_relu_backward_0,"a",@progbits
	.sectionflags	@""
	.align	4
.nv.constant0.triton_poi_fused_convolution_leaky_relu_leaky_relu_backward_0:
	.zero		556
